//
// Generated by NVIDIA NVVM Compiler
//
// Compiler Build ID: CL-36424714
// Cuda compilation tools, release 13.0, V13.0.88
// Based on NVVM 20.0.0
//

.version 9.0
.target sm_100
.address_size 64

	// .globl	repeat_kv_f32

.visible .entry repeat_kv_f32(
	.param .u64 .ptr .align 1 repeat_kv_f32_param_0,
	.param .u64 .ptr .align 1 repeat_kv_f32_param_1,
	.param .u64 .ptr .align 1 repeat_kv_f32_param_2,
	.param .u64 .ptr .align 1 repeat_kv_f32_param_3,
	.param .u32 repeat_kv_f32_param_4,
	.param .u32 repeat_kv_f32_param_5,
	.param .u32 repeat_kv_f32_param_6,
	.param .u32 repeat_kv_f32_param_7
)
{
	.reg .b32 	%r<14>;
	.reg .b32 	%f<3>;
	.reg .b64 	%rd<15>;

	ld.param.u64 	%rd1, [repeat_kv_f32_param_0];
	ld.param.u64 	%rd2, [repeat_kv_f32_param_1];
	ld.param.u64 	%rd3, [repeat_kv_f32_param_2];
	ld.param.u64 	%rd4, [repeat_kv_f32_param_3];
	ld.param.u32 	%r1, [repeat_kv_f32_param_5];
	ld.param.u32 	%r2, [repeat_kv_f32_param_6];
	ld.param.u32 	%r3, [repeat_kv_f32_param_7];
	cvta.to.global.u64 	%rd5, %rd4;
	cvta.to.global.u64 	%rd6, %rd2;
	cvta.to.global.u64 	%rd7, %rd3;
	cvta.to.global.u64 	%rd8, %rd1;
	mov.u32 	%r4, %ctaid.x;
	mov.u32 	%r5, %ctaid.y;
	mov.u32 	%r6, %ctaid.z;
	mov.u32 	%r7, %tid.x;
	mul.lo.s32 	%r8, %r2, %r5;
	mad.lo.s32 	%r9, %r3, %r4, %r7;
	mad.lo.s32 	%r10, %r8, %r3, %r9;
	mad.lo.s32 	%r11, %r1, %r5, %r6;
	mul.lo.s32 	%r12, %r11, %r2;
	mad.lo.s32 	%r13, %r12, %r3, %r9;
	mul.wide.s32 	%rd9, %r10, 4;
	add.s64 	%rd10, %rd8, %rd9;
	ld.global.f32 	%f1, [%rd10];
	mul.wide.s32 	%rd11, %r13, 4;
	add.s64 	%rd12, %rd7, %rd11;
	st.global.f32 	[%rd12], %f1;
	add.s64 	%rd13, %rd6, %rd9;
	ld.global.f32 	%f2, [%rd13];
	add.s64 	%rd14, %rd5, %rd11;
	st.global.f32 	[%rd14], %f2;
	ret;

}
	// .globl	repeat_kv_f64
.visible .entry repeat_kv_f64(
	.param .u64 .ptr .align 1 repeat_kv_f64_param_0,
	.param .u64 .ptr .align 1 repeat_kv_f64_param_1,
	.param .u64 .ptr .align 1 repeat_kv_f64_param_2,
	.param .u64 .ptr .align 1 repeat_kv_f64_param_3,
	.param .u32 repeat_kv_f64_param_4,
	.param .u32 repeat_kv_f64_param_5,
	.param .u32 repeat_kv_f64_param_6,
	.param .u32 repeat_kv_f64_param_7
)
{
	.reg .b32 	%r<14>;
	.reg .b64 	%rd<15>;
	.reg .b64 	%fd<3>;

	ld.param.u64 	%rd1, [repeat_kv_f64_param_0];
	ld.param.u64 	%rd2, [repeat_kv_f64_param_1];
	ld.param.u64 	%rd3, [repeat_kv_f64_param_2];
	ld.param.u64 	%rd4, [repeat_kv_f64_param_3];
	ld.param.u32 	%r1, [repeat_kv_f64_param_5];
	ld.param.u32 	%r2, [repeat_kv_f64_param_6];
	ld.param.u32 	%r3, [repeat_kv_f64_param_7];
	cvta.to.global.u64 	%rd5, %rd4;
	cvta.to.global.u64 	%rd6, %rd2;
	cvta.to.global.u64 	%rd7, %rd3;
	cvta.to.global.u64 	%rd8, %rd1;
	mov.u32 	%r4, %ctaid.x;
	mov.u32 	%r5, %ctaid.y;
	mov.u32 	%r6, %ctaid.z;
	mov.u32 	%r7, %tid.x;
	mul.lo.s32 	%r8, %r2, %r5;
	mad.lo.s32 	%r9, %r3, %r4, %r7;
	mad.lo.s32 	%r10, %r8, %r3, %r9;
	mad.lo.s32 	%r11, %r1, %r5, %r6;
	mul.lo.s32 	%r12, %r11, %r2;
	mad.lo.s32 	%r13, %r12, %r3, %r9;
	mul.wide.s32 	%rd9, %r10, 8;
	add.s64 	%rd10, %rd8, %rd9;
	ld.global.f64 	%fd1, [%rd10];
	mul.wide.s32 	%rd11, %r13, 8;
	add.s64 	%rd12, %rd7, %rd11;
	st.global.f64 	[%rd12], %fd1;
	add.s64 	%rd13, %rd6, %rd9;
	ld.global.f64 	%fd2, [%rd13];
	add.s64 	%rd14, %rd5, %rd11;
	st.global.f64 	[%rd14], %fd2;
	ret;

}
	// .globl	repeat_kv_u8
.visible .entry repeat_kv_u8(
	.param .u64 .ptr .align 1 repeat_kv_u8_param_0,
	.param .u64 .ptr .align 1 repeat_kv_u8_param_1,
	.param .u64 .ptr .align 1 repeat_kv_u8_param_2,
	.param .u64 .ptr .align 1 repeat_kv_u8_param_3,
	.param .u32 repeat_kv_u8_param_4,
	.param .u32 repeat_kv_u8_param_5,
	.param .u32 repeat_kv_u8_param_6,
	.param .u32 repeat_kv_u8_param_7
)
{
	.reg .b16 	%rs<3>;
	.reg .b32 	%r<14>;
	.reg .b64 	%rd<15>;

	ld.param.u64 	%rd1, [repeat_kv_u8_param_0];
	ld.param.u64 	%rd2, [repeat_kv_u8_param_1];
	ld.param.u64 	%rd3, [repeat_kv_u8_param_2];
	ld.param.u64 	%rd4, [repeat_kv_u8_param_3];
	ld.param.u32 	%r1, [repeat_kv_u8_param_5];
	ld.param.u32 	%r2, [repeat_kv_u8_param_6];
	ld.param.u32 	%r3, [repeat_kv_u8_param_7];
	cvta.to.global.u64 	%rd5, %rd4;
	cvta.to.global.u64 	%rd6, %rd2;
	cvta.to.global.u64 	%rd7, %rd3;
	cvta.to.global.u64 	%rd8, %rd1;
	mov.u32 	%r4, %ctaid.x;
	mov.u32 	%r5, %ctaid.y;
	mov.u32 	%r6, %ctaid.z;
	mov.u32 	%r7, %tid.x;
	mul.lo.s32 	%r8, %r2, %r5;
	mad.lo.s32 	%r9, %r3, %r4, %r7;
	mad.lo.s32 	%r10, %r8, %r3, %r9;
	mad.lo.s32 	%r11, %r1, %r5, %r6;
	mul.lo.s32 	%r12, %r11, %r2;
	mad.lo.s32 	%r13, %r12, %r3, %r9;
	cvt.s64.s32 	%rd9, %r10;
	add.s64 	%rd10, %rd8, %rd9;
	ld.global.u8 	%rs1, [%rd10];
	cvt.s64.s32 	%rd11, %r13;
	add.s64 	%rd12, %rd7, %rd11;
	st.global.u8 	[%rd12], %rs1;
	add.s64 	%rd13, %rd6, %rd9;
	ld.global.u8 	%rs2, [%rd13];
	add.s64 	%rd14, %rd5, %rd11;
	st.global.u8 	[%rd14], %rs2;
	ret;

}
	// .globl	repeat_kv_u32
.visible .entry repeat_kv_u32(
	.param .u64 .ptr .align 1 repeat_kv_u32_param_0,
	.param .u64 .ptr .align 1 repeat_kv_u32_param_1,
	.param .u64 .ptr .align 1 repeat_kv_u32_param_2,
	.param .u64 .ptr .align 1 repeat_kv_u32_param_3,
	.param .u32 repeat_kv_u32_param_4,
	.param .u32 repeat_kv_u32_param_5,
	.param .u32 repeat_kv_u32_param_6,
	.param .u32 repeat_kv_u32_param_7
)
{
	.reg .b32 	%r<16>;
	.reg .b64 	%rd<15>;

	ld.param.u64 	%rd1, [repeat_kv_u32_param_0];
	ld.param.u64 	%rd2, [repeat_kv_u32_param_1];
	ld.param.u64 	%rd3, [repeat_kv_u32_param_2];
	ld.param.u64 	%rd4, [repeat_kv_u32_param_3];
	ld.param.u32 	%r1, [repeat_kv_u32_param_5];
	ld.param.u32 	%r2, [repeat_kv_u32_param_6];
	ld.param.u32 	%r3, [repeat_kv_u32_param_7];
	cvta.to.global.u64 	%rd5, %rd4;
	cvta.to.global.u64 	%rd6, %rd2;
	cvta.to.global.u64 	%rd7, %rd3;
	cvta.to.global.u64 	%rd8, %rd1;
	mov.u32 	%r4, %ctaid.x;
	mov.u32 	%r5, %ctaid.y;
	mov.u32 	%r6, %ctaid.z;
	mov.u32 	%r7, %tid.x;
	mul.lo.s32 	%r8, %r2, %r5;
	mad.lo.s32 	%r9, %r3, %r4, %r7;
	mad.lo.s32 	%r10, %r8, %r3, %r9;
	mad.lo.s32 	%r11, %r1, %r5, %r6;
	mul.lo.s32 	%r12, %r11, %r2;
	mad.lo.s32 	%r13, %r12, %r3, %r9;
	mul.wide.s32 	%rd9, %r10, 4;
	add.s64 	%rd10, %rd8, %rd9;
	ld.global.u32 	%r14, [%rd10];
	mul.wide.s32 	%rd11, %r13, 4;
	add.s64 	%rd12, %rd7, %rd11;
	st.global.u32 	[%rd12], %r14;
	add.s64 	%rd13, %rd6, %rd9;
	ld.global.u32 	%r15, [%rd13];
	add.s64 	%rd14, %rd5, %rd11;
	st.global.u32 	[%rd14], %r15;
	ret;

}
	// .globl	repeat_kv_i64
.visible .entry repeat_kv_i64(
	.param .u64 .ptr .align 1 repeat_kv_i64_param_0,
	.param .u64 .ptr .align 1 repeat_kv_i64_param_1,
	.param .u64 .ptr .align 1 repeat_kv_i64_param_2,
	.param .u64 .ptr .align 1 repeat_kv_i64_param_3,
	.param .u32 repeat_kv_i64_param_4,
	.param .u32 repeat_kv_i64_param_5,
	.param .u32 repeat_kv_i64_param_6,
	.param .u32 repeat_kv_i64_param_7
)
{
	.reg .b32 	%r<14>;
	.reg .b64 	%rd<17>;

	ld.param.u64 	%rd1, [repeat_kv_i64_param_0];
	ld.param.u64 	%rd2, [repeat_kv_i64_param_1];
	ld.param.u64 	%rd3, [repeat_kv_i64_param_2];
	ld.param.u64 	%rd4, [repeat_kv_i64_param_3];
	ld.param.u32 	%r1, [repeat_kv_i64_param_5];
	ld.param.u32 	%r2, [repeat_kv_i64_param_6];
	ld.param.u32 	%r3, [repeat_kv_i64_param_7];
	cvta.to.global.u64 	%rd5, %rd4;
	cvta.to.global.u64 	%rd6, %rd2;
	cvta.to.global.u64 	%rd7, %rd3;
	cvta.to.global.u64 	%rd8, %rd1;
	mov.u32 	%r4, %ctaid.x;
	mov.u32 	%r5, %ctaid.y;
	mov.u32 	%r6, %ctaid.z;
	mov.u32 	%r7, %tid.x;
	mul.lo.s32 	%r8, %r2, %r5;
	mad.lo.s32 	%r9, %r3, %r4, %r7;
	mad.lo.s32 	%r10, %r8, %r3, %r9;
	mad.lo.s32 	%r11, %r1, %r5, %r6;
	mul.lo.s32 	%r12, %r11, %r2;
	mad.lo.s32 	%r13, %r12, %r3, %r9;
	mul.wide.s32 	%rd9, %r10, 8;
	add.s64 	%rd10, %rd8, %rd9;
	ld.global.u64 	%rd11, [%rd10];
	mul.wide.s32 	%rd12, %r13, 8;
	add.s64 	%rd13, %rd7, %rd12;
	st.global.u64 	[%rd13], %rd11;
	add.s64 	%rd14, %rd6, %rd9;
	ld.global.u64 	%rd15, [%rd14];
	add.s64 	%rd16, %rd5, %rd12;
	st.global.u64 	[%rd16], %rd15;
	ret;

}
	// .globl	repeat_kv_f16
.visible .entry repeat_kv_f16(
	.param .u64 .ptr .align 1 repeat_kv_f16_param_0,
	.param .u64 .ptr .align 1 repeat_kv_f16_param_1,
	.param .u64 .ptr .align 1 repeat_kv_f16_param_2,
	.param .u64 .ptr .align 1 repeat_kv_f16_param_3,
	.param .u32 repeat_kv_f16_param_4,
	.param .u32 repeat_kv_f16_param_5,
	.param .u32 repeat_kv_f16_param_6,
	.param .u32 repeat_kv_f16_param_7
)
{
	.reg .b16 	%rs<3>;
	.reg .b32 	%r<14>;
	.reg .b64 	%rd<15>;

	ld.param.u64 	%rd1, [repeat_kv_f16_param_0];
	ld.param.u64 	%rd2, [repeat_kv_f16_param_1];
	ld.param.u64 	%rd3, [repeat_kv_f16_param_2];
	ld.param.u64 	%rd4, [repeat_kv_f16_param_3];
	ld.param.u32 	%r1, [repeat_kv_f16_param_5];
	ld.param.u32 	%r2, [repeat_kv_f16_param_6];
	ld.param.u32 	%r3, [repeat_kv_f16_param_7];
	cvta.to.global.u64 	%rd5, %rd4;
	cvta.to.global.u64 	%rd6, %rd2;
	cvta.to.global.u64 	%rd7, %rd3;
	cvta.to.global.u64 	%rd8, %rd1;
	mov.u32 	%r4, %ctaid.x;
	mov.u32 	%r5, %ctaid.y;
	mov.u32 	%r6, %ctaid.z;
	mov.u32 	%r7, %tid.x;
	mul.lo.s32 	%r8, %r2, %r5;
	mad.lo.s32 	%r9, %r3, %r4, %r7;
	mad.lo.s32 	%r10, %r8, %r3, %r9;
	mad.lo.s32 	%r11, %r1, %r5, %r6;
	mul.lo.s32 	%r12, %r11, %r2;
	mad.lo.s32 	%r13, %r12, %r3, %r9;
	mul.wide.s32 	%rd9, %r13, 2;
	add.s64 	%rd10, %rd7, %rd9;
	mul.wide.s32 	%rd11, %r10, 2;
	add.s64 	%rd12, %rd8, %rd11;
	ld.global.u16 	%rs1, [%rd12];
	st.global.u16 	[%rd10], %rs1;
	add.s64 	%rd13, %rd5, %rd9;
	add.s64 	%rd14, %rd6, %rd11;
	ld.global.u16 	%rs2, [%rd14];
	st.global.u16 	[%rd13], %rs2;
	ret;

}
	// .globl	repeat_kv_bf16
.visible .entry repeat_kv_bf16(
	.param .u64 .ptr .align 1 repeat_kv_bf16_param_0,
	.param .u64 .ptr .align 1 repeat_kv_bf16_param_1,
	.param .u64 .ptr .align 1 repeat_kv_bf16_param_2,
	.param .u64 .ptr .align 1 repeat_kv_bf16_param_3,
	.param .u32 repeat_kv_bf16_param_4,
	.param .u32 repeat_kv_bf16_param_5,
	.param .u32 repeat_kv_bf16_param_6,
	.param .u32 repeat_kv_bf16_param_7
)
{
	.reg .b16 	%rs<3>;
	.reg .b32 	%r<14>;
	.reg .b64 	%rd<15>;

	ld.param.u64 	%rd1, [repeat_kv_bf16_param_0];
	ld.param.u64 	%rd2, [repeat_kv_bf16_param_1];
	ld.param.u64 	%rd3, [repeat_kv_bf16_param_2];
	ld.param.u64 	%rd4, [repeat_kv_bf16_param_3];
	ld.param.u32 	%r1, [repeat_kv_bf16_param_5];
	ld.param.u32 	%r2, [repeat_kv_bf16_param_6];
	ld.param.u32 	%r3, [repeat_kv_bf16_param_7];
	cvta.to.global.u64 	%rd5, %rd4;
	cvta.to.global.u64 	%rd6, %rd2;
	cvta.to.global.u64 	%rd7, %rd3;
	cvta.to.global.u64 	%rd8, %rd1;
	mov.u32 	%r4, %ctaid.x;
	mov.u32 	%r5, %ctaid.y;
	mov.u32 	%r6, %ctaid.z;
	mov.u32 	%r7, %tid.x;
	mul.lo.s32 	%r8, %r2, %r5;
	mad.lo.s32 	%r9, %r3, %r4, %r7;
	mad.lo.s32 	%r10, %r8, %r3, %r9;
	mad.lo.s32 	%r11, %r1, %r5, %r6;
	mul.lo.s32 	%r12, %r11, %r2;
	mad.lo.s32 	%r13, %r12, %r3, %r9;
	mul.wide.s32 	%rd9, %r13, 2;
	add.s64 	%rd10, %rd7, %rd9;
	mul.wide.s32 	%rd11, %r10, 2;
	add.s64 	%rd12, %rd8, %rd11;
	ld.global.u16 	%rs1, [%rd12];
	st.global.u16 	[%rd10], %rs1;
	add.s64 	%rd13, %rd5, %rd9;
	add.s64 	%rd14, %rd6, %rd11;
	ld.global.u16 	%rs2, [%rd14];
	st.global.u16 	[%rd13], %rs2;
	ret;

}


// ===== COMPILED SASS (sm_100) =====

	.target	sm_100

	.elftype	@"ET_EXEC"


//--------------------- .note.nv.tkinfo           --------------------------
	.section	.note.nv.tkinfo,"",@"SHT_NOTE"
	.sectionflags	@"SHF_NOTE_NV_TKINFO"
	.tkinfo
        /*0018*/ 	.word	0x00000002
        /*0030*/ 	.string	""
        /*0030*/ 	.string	"ptxas"
        /*0030*/ 	.string	"Cuda compilation tools, release 13.0, V13.0.88"
        /*0030*/ 	.string	"Build cuda_13.0.r13.0/compiler.36424714_0"
        /*0030*/ 	.string	"-arch sm_100 -m 64 "



//--------------------- .note.nv.cuinfo           --------------------------
	.section	.note.nv.cuinfo,"",@"SHT_NOTE"
	.sectionflags	@"SHF_NOTE_NV_CUINFO"
        /*0018*/ 	.short	0x0002
        /*001a*/ 	.short	0x0064
        /*001c*/ 	.short	0x0082
	.zero		2


//--------------------- .nv.info                  --------------------------
	.section	.nv.info,"",@"SHT_CUDA_INFO"
	.align	4


	//----- nvinfo : EIATTR_REGCOUNT
	.align		4
        /*0000*/ 	.byte	0x04, 0x2f
        /*0002*/ 	.short	(.L_1 - .L_0)
	.align		4
.L_0:
        /*0004*/ 	.word	index@(repeat_kv_f32)
        /*0008*/ 	.word	0x00000010


	//----- nvinfo : EIATTR_FRAME_SIZE
	.align		4
.L_1:
        /*000c*/ 	.byte	0x04, 0x11
        /*000e*/ 	.short	(.L_3 - .L_2)
	.align		4
.L_2:
        /*0010*/ 	.word	index@(repeat_kv_f32)
        /*0014*/ 	.word	0x00000000


	//----- nvinfo : EIATTR_REGCOUNT
	.align		4
.L_3:
        /*0018*/ 	.byte	0x04, 0x2f
        /*001a*/ 	.short	(.L_5 - .L_4)
	.align		4
.L_4:
        /*001c*/ 	.word	index@(repeat_kv_f64)
        /*0020*/ 	.word	0x0000000e


	//----- nvinfo : EIATTR_FRAME_SIZE
	.align		4
.L_5:
        /*0024*/ 	.byte	0x04, 0x11
        /*0026*/ 	.short	(.L_7 - .L_6)
	.align		4
.L_6:
        /*0028*/ 	.word	index@(repeat_kv_f64)
        /*002c*/ 	.word	0x00000000


	//----- nvinfo : EIATTR_REGCOUNT
	.align		4
.L_7:
        /*0030*/ 	.byte	0x04, 0x2f
        /*0032*/ 	.short	(.L_9 - .L_8)
	.align		4
.L_8:
        /*0034*/ 	.word	index@(repeat_kv_u8)
        /*0038*/ 	.word	0x0000000c


	//----- nvinfo : EIATTR_FRAME_SIZE
	.align		4
.L_9:
        /*003c*/ 	.byte	0x04, 0x11
        /*003e*/ 	.short	(.L_11 - .L_10)
	.align		4
.L_10:
        /*0040*/ 	.word	index@(repeat_kv_u8)
        /*0044*/ 	.word	0x00000000


	//----- nvinfo : EIATTR_REGCOUNT
	.align		4
.L_11:
        /*0048*/ 	.byte	0x04, 0x2f
        /*004a*/ 	.short	(.L_13 - .L_12)
	.align		4
.L_12:
        /*004c*/ 	.word	index@(repeat_kv_u32)
        /*0050*/ 	.word	0x00000010


	//----- nvinfo : EIATTR_FRAME_SIZE
	.align		4
.L_13:
        /*0054*/ 	.byte	0x04, 0x11
        /*0056*/ 	.short	(.L_15 - .L_14)
	.align		4
.L_14:
        /*0058*/ 	.word	index@(repeat_kv_u32)
        /*005c*/ 	.word	0x00000000


	//----- nvinfo : EIATTR_REGCOUNT
	.align		4
.L_15:
        /*0060*/ 	.byte	0x04, 0x2f
        /*0062*/ 	.short	(.L_17 - .L_16)
	.align		4
.L_16:
        /*0064*/ 	.word	index@(repeat_kv_i64)
        /*0068*/ 	.word	0x0000000e


	//----- nvinfo : EIATTR_FRAME_SIZE
	.align		4
.L_17:
        /*006c*/ 	.byte	0x04, 0x11
        /*006e*/ 	.short	(.L_19 - .L_18)
	.align		4
.L_18:
        /*0070*/ 	.word	index@(repeat_kv_i64)
        /*0074*/ 	.word	0x00000000


	//----- nvinfo : EIATTR_REGCOUNT
	.align		4
.L_19:
        /*0078*/ 	.byte	0x04, 0x2f
        /*007a*/ 	.short	(.L_21 - .L_20)
	.align		4
.L_20:
        /*007c*/ 	.word	index@(repeat_kv_f16)
        /*0080*/ 	.word	0x00000010


	//----- nvinfo : EIATTR_FRAME_SIZE
	.align		4
.L_21:
        /*0084*/ 	.byte	0x04, 0x11
        /*0086*/ 	.short	(.L_23 - .L_22)
	.align		4
.L_22:
        /*0088*/ 	.word	index@(repeat_kv_f16)
        /*008c*/ 	.word	0x00000000


	//----- nvinfo : EIATTR_REGCOUNT
	.align		4
.L_23:
        /*0090*/ 	.byte	0x04, 0x2f
        /*0092*/ 	.short	(.L_25 - .L_24)
	.align		4
.L_24:
        /*0094*/ 	.word	index@(repeat_kv_bf16)
        /*0098*/ 	.word	0x00000010


	//----- nvinfo : EIATTR_FRAME_SIZE
	.align		4
.L_25:
        /*009c*/ 	.byte	0x04, 0x11
        /*009e*/ 	.short	(.L_27 - .L_26)
	.align		4
.L_26:
        /*00a0*/ 	.word	index@(repeat_kv_bf16)
        /*00a4*/ 	.word	0x00000000


	//----- nvinfo : EIATTR_MIN_STACK_SIZE
	.align		4
.L_27:
        /*00a8*/ 	.byte	0x04, 0x12
        /*00aa*/ 	.short	(.L_29 - .L_28)
	.align		4
.L_28:
        /*00ac*/ 	.word	index@(repeat_kv_bf16)
        /*00b0*/ 	.word	0x00000000


	//----- nvinfo : EIATTR_MIN_STACK_SIZE
	.align		4
.L_29:
        /*00b4*/ 	.byte	0x04, 0x12
        /*00b6*/ 	.short	(.L_31 - .L_30)
	.align		4
.L_30:
        /*00b8*/ 	.word	index@(repeat_kv_f16)
        /*00bc*/ 	.word	0x00000000


	//----- nvinfo : EIATTR_MIN_STACK_SIZE
	.align		4
.L_31:
        /*00c0*/ 	.byte	0x04, 0x12
        /*00c2*/ 	.short	(.L_33 - .L_32)
	.align		4
.L_32:
        /*00c4*/ 	.word	index@(repeat_kv_i64)
        /*00c8*/ 	.word	0x00000000


	//----- nvinfo : EIATTR_MIN_STACK_SIZE
	.align		4
.L_33:
        /*00cc*/ 	.byte	0x04, 0x12
        /*00ce*/ 	.short	(.L_35 - .L_34)
	.align		4
.L_34:
        /*00d0*/ 	.word	index@(repeat_kv_u32)
        /*00d4*/ 	.word	0x00000000


	//----- nvinfo : EIATTR_MIN_STACK_SIZE
	.align		4
.L_35:
        /*00d8*/ 	.byte	0x04, 0x12
        /*00da*/ 	.short	(.L_37 - .L_36)
	.align		4
.L_36:
        /*00dc*/ 	.word	index@(repeat_kv_u8)
        /*00e0*/ 	.word	0x00000000


	//----- nvinfo : EIATTR_MIN_STACK_SIZE
	.align		4
.L_37:
        /*00e4*/ 	.byte	0x04, 0x12
        /*00e6*/ 	.short	(.L_39 - .L_38)
	.align		4
.L_38:
        /*00e8*/ 	.word	index@(repeat_kv_f64)
        /*00ec*/ 	.word	0x00000000


	//----- nvinfo : EIATTR_MIN_STACK_SIZE
	.align		4
.L_39:
        /*00f0*/ 	.byte	0x04, 0x12
        /*00f2*/ 	.short	(.L_41 - .L_40)
	.align		4
.L_40:
        /*00f4*/ 	.word	index@(repeat_kv_f32)
        /*00f8*/ 	.word	0x00000000
.L_41:


//--------------------- .nv.compat                --------------------------
	.section	.nv.compat,"",@"SHT_CUDA_COMPAT_INFO"
	.align	4
        /*0000*/ 	.byte	0x02, 0x09, 0x00, 0x00, 0x02, 0x02, 0x01, 0x00, 0x02, 0x05, 0x05, 0x00, 0x03, 0x07, 0x01, 0x01
        /*0010*/ 	.byte	0x02, 0x03, 0x00, 0x00, 0x02, 0x06, 0x01, 0x00, 0x04, 0x0b, 0x08, 0x00, 0x09, 0x00, 0x00, 0x00
        /*0020*/ 	.byte	0x00, 0x00, 0x00, 0x00


//--------------------- .nv.info.repeat_kv_bf16   --------------------------
	.section	.nv.info.repeat_kv_bf16,"",@"SHT_CUDA_INFO"
	.sectionflags	@""
	.align	4


	//----- nvinfo : EIATTR_CUDA_API_VERSION
	.align		4
        /*0000*/ 	.byte	0x04, 0x37
        /*0002*/ 	.short	(.L_43 - .L_42)
.L_42:
        /*0004*/ 	.word	0x00000082


	//----- nvinfo : EIATTR_KPARAM_INFO
	.align		4
.L_43:
        /*0008*/ 	.byte	0x04, 0x17
        /*000a*/ 	.short	(.L_45 - .L_44)
.L_44:
        /*000c*/ 	.word	0x00000000
        /*0010*/ 	.short	0x0007
        /*0012*/ 	.short	0x002c
        /*0014*/ 	.byte	0x00, 0xf0, 0x11, 0x00


	//----- nvinfo : EIATTR_KPARAM_INFO
	.align		4
.L_45:
        /*0018*/ 	.byte	0x04, 0x17
        /*001a*/ 	.short	(.L_47 - .L_46)
.L_46:
        /*001c*/ 	.word	0x00000000
        /*0020*/ 	.short	0x0006
        /*0022*/ 	.short	0x0028
        /*0024*/ 	.byte	0x00, 0xf0, 0x11, 0x00


	//----- nvinfo : EIATTR_KPARAM_INFO
	.align		4
.L_47:
        /*0028*/ 	.byte	0x04, 0x17
        /*002a*/ 	.short	(.L_49 - .L_48)
.L_48:
        /*002c*/ 	.word	0x00000000
        /*0030*/ 	.short	0x0005
        /*0032*/ 	.short	0x0024
        /*0034*/ 	.byte	0x00, 0xf0, 0x11, 0x00


	//----- nvinfo : EIATTR_KPARAM_INFO
	.align		4
.L_49:
        /*0038*/ 	.byte	0x04, 0x17
        /*003a*/ 	.short	(.L_51 - .L_50)
.L_50:
        /*003c*/ 	.word	0x00000000
        /*0040*/ 	.short	0x0004
        /*0042*/ 	.short	0x0020
        /*0044*/ 	.byte	0x00, 0xf0, 0x11, 0x00


	//----- nvinfo : EIATTR_KPARAM_INFO
	.align		4
.L_51:
        /*0048*/ 	.byte	0x04, 0x17
        /*004a*/ 	.short	(.L_53 - .L_52)
.L_52:
        /*004c*/ 	.word	0x00000000
        /*0050*/ 	.short	0x0003
        /*0052*/ 	.short	0x0018
        /*0054*/ 	.byte	0x00, 0xf5, 0x21, 0x00


	//----- nvinfo : EIATTR_KPARAM_INFO
	.align		4
.L_53:
        /*0058*/ 	.byte	0x04, 0x17
        /*005a*/ 	.short	(.L_55 - .L_54)
.L_54:
        /*005c*/ 	.word	0x00000000
        /*0060*/ 	.short	0x0002
        /*0062*/ 	.short	0x0010
        /*0064*/ 	.byte	0x00, 0xf5, 0x21, 0x00


	//----- nvinfo : EIATTR_KPARAM_INFO
	.align		4
.L_55:
        /*0068*/ 	.byte	0x04, 0x17
        /*006a*/ 	.short	(.L_57 - .L_56)
.L_56:
        /*006c*/ 	.word	0x00000000
        /*0070*/ 	.short	0x0001
        /*0072*/ 	.short	0x0008
        /*0074*/ 	.byte	0x00, 0xf5, 0x21, 0x00


	//----- nvinfo : EIATTR_KPARAM_INFO
	.align		4
.L_57:
        /*0078*/ 	.byte	0x04, 0x17
        /*007a*/ 	.short	(.L_59 - .L_58)
.L_58:
        /*007c*/ 	.word	0x00000000
        /*0080*/ 	.short	0x0000
        /*0082*/ 	.short	0x0000
        /*0084*/ 	.byte	0x00, 0xf5, 0x21, 0x00


	//----- nvinfo : EIATTR_SPARSE_MMA_MASK
	.align		4
.L_59:
        /*0088*/ 	.byte	0x03, 0x50
        /*008a*/ 	.short	0x0000


	//----- nvinfo : EIATTR_MAXREG_COUNT
	.align		4
        /*008c*/ 	.byte	0x03, 0x1b
        /*008e*/ 	.short	0x00ff


	//----- nvinfo : EIATTR_MERCURY_ISA_VERSION
	.align		4
        /*0090*/ 	.byte	0x03, 0x5f
        /*0092*/ 	.short	0x0101


	//----- nvinfo : EIATTR_VRC_CTA_INIT_COUNT
	.align		4
        /*0094*/ 	.byte	0x02, 0x4a
	.zero		1
	.zero		1


	//----- nvinfo : EIATTR_EXIT_INSTR_OFFSETS
	.align		4
        /*0098*/ 	.byte	0x04, 0x1c
        /*009a*/ 	.short	(.L_61 - .L_60)


	//   ....[0]....
.L_60:
        /*009c*/ 	.word	0x00000190


	//----- nvinfo : EIATTR_CBANK_PARAM_SIZE
	.align		4
.L_61:
        /*00a0*/ 	.byte	0x03, 0x19
        /*00a2*/ 	.short	0x0030


	//----- nvinfo : EIATTR_PARAM_CBANK
	.align		4
        /*00a4*/ 	.byte	0x04, 0x0a
        /*00a6*/ 	.short	(.L_63 - .L_62)
	.align		4
.L_62:
        /*00a8*/ 	.word	index@(.nv.constant0.repeat_kv_bf16)
        /*00ac*/ 	.short	0x0380
        /*00ae*/ 	.short	0x0030


	//----- nvinfo : EIATTR_SW_WAR
	.align		4
.L_63:
        /*00b0*/ 	.byte	0x04, 0x36
        /*00b2*/ 	.short	(.L_65 - .L_64)
.L_64:
        /*00b4*/ 	.word	0x00000008
.L_65:


//--------------------- .nv.info.repeat_kv_f16    --------------------------
	.section	.nv.info.repeat_kv_f16,"",@"SHT_CUDA_INFO"
	.sectionflags	@""
	.align	4


	//----- nvinfo : EIATTR_CUDA_API_VERSION
	.align		4
        /*0000*/ 	.byte	0x04, 0x37
        /*0002*/ 	.short	(.L_67 - .L_66)
.L_66:
        /*0004*/ 	.word	0x00000082


	//----- nvinfo : EIATTR_KPARAM_INFO
	.align		4
.L_67:
        /*0008*/ 	.byte	0x04, 0x17
        /*000a*/ 	.short	(.L_69 - .L_68)
.L_68:
        /*000c*/ 	.word	0x00000000
        /*0010*/ 	.short	0x0007
        /*0012*/ 	.short	0x002c
        /*0014*/ 	.byte	0x00, 0xf0, 0x11, 0x00


	//----- nvinfo : EIATTR_KPARAM_INFO
	.align		4
.L_69:
        /*0018*/ 	.byte	0x04, 0x17
        /*001a*/ 	.short	(.L_71 - .L_70)
.L_70:
        /*001c*/ 	.word	0x00000000
        /*0020*/ 	.short	0x0006
        /*0022*/ 	.short	0x0028
        /*0024*/ 	.byte	0x00, 0xf0, 0x11, 0x00


	//----- nvinfo : EIATTR_KPARAM_INFO
	.align		4
.L_71:
        /*0028*/ 	.byte	0x04, 0x17
        /*002a*/ 	.short	(.L_73 - .L_72)
.L_72:
        /*002c*/ 	.word	0x00000000
        /*0030*/ 	.short	0x0005
        /*0032*/ 	.short	0x0024
        /*0034*/ 	.byte	0x00, 0xf0, 0x11, 0x00


	//----- nvinfo : EIATTR_KPARAM_INFO
	.align		4
.L_73:
        /*0038*/ 	.byte	0x04, 0x17
        /*003a*/ 	.short	(.L_75 - .L_74)
.L_74:
        /*003c*/ 	.word	0x00000000
        /*0040*/ 	.short	0x0004
        /*0042*/ 	.short	0x0020
        /*0044*/ 	.byte	0x00, 0xf0, 0x11, 0x00


	//----- nvinfo : EIATTR_KPARAM_INFO
	.align		4
.L_75:
        /*0048*/ 	.byte	0x04, 0x17
        /*004a*/ 	.short	(.L_77 - .L_76)
.L_76:
        /*004c*/ 	.word	0x00000000
        /*0050*/ 	.short	0x0003
        /*0052*/ 	.short	0x0018
        /*0054*/ 	.byte	0x00, 0xf5, 0x21, 0x00


	//----- nvinfo : EIATTR_KPARAM_INFO
	.align		4
.L_77:
        /*0058*/ 	.byte	0x04, 0x17
        /*005a*/ 	.short	(.L_79 - .L_78)
.L_78:
        /*005c*/ 	.word	0x00000000
        /*0060*/ 	.short	0x0002
        /*0062*/ 	.short	0x0010
        /*0064*/ 	.byte	0x00, 0xf5, 0x21, 0x00


	//----- nvinfo : EIATTR_KPARAM_INFO
	.align		4
.L_79:
        /*0068*/ 	.byte	0x04, 0x17
        /*006a*/ 	.short	(.L_81 - .L_80)
.L_80:
        /*006c*/ 	.word	0x00000000
        /*0070*/ 	.short	0x0001
        /*0072*/ 	.short	0x0008
        /*0074*/ 	.byte	0x00, 0xf5, 0x21, 0x00


	//----- nvinfo : EIATTR_KPARAM_INFO
	.align		4
.L_81:
        /*0078*/ 	.byte	0x04, 0x17
        /*007a*/ 	.short	(.L_83 - .L_82)
.L_82:
        /*007c*/ 	.word	0x00000000
        /*0080*/ 	.short	0x0000
        /*0082*/ 	.short	0x0000
        /*0084*/ 	.byte	0x00, 0xf5, 0x21, 0x00


	//----- nvinfo : EIATTR_SPARSE_MMA_MASK
	.align		4
.L_83:
        /*0088*/ 	.byte	0x03, 0x50
        /*008a*/ 	.short	0x0000


	//----- nvinfo : EIATTR_MAXREG_COUNT
	.align		4
        /*008c*/ 	.byte	0x03, 0x1b
        /*008e*/ 	.short	0x00ff


	//----- nvinfo : EIATTR_MERCURY_ISA_VERSION
	.align		4
        /*0090*/ 	.byte	0x03, 0x5f
        /*0092*/ 	.short	0x0101


	//----- nvinfo : EIATTR_VRC_CTA_INIT_COUNT
	.align		4
        /*0094*/ 	.byte	0x02, 0x4a
	.zero		1
	.zero		1


	//----- nvinfo : EIATTR_EXIT_INSTR_OFFSETS
	.align		4
        /*0098*/ 	.byte	0x04, 0x1c
        /*009a*/ 	.short	(.L_85 - .L_84)


	//   ....[0]....
.L_84:
        /*009c*/ 	.word	0x00000190


	//----- nvinfo : EIATTR_CBANK_PARAM_SIZE
	.align		4
.L_85:
        /*00a0*/ 	.byte	0x03, 0x19
        /*00a2*/ 	.short	0x0030


	//----- nvinfo : EIATTR_PARAM_CBANK
	.align		4
        /*00a4*/ 	.byte	0x04, 0x0a
        /*00a6*/ 	.short	(.L_87 - .L_86)
	.align		4
.L_86:
        /*00a8*/ 	.word	index@(.nv.constant0.repeat_kv_f16)
        /*00ac*/ 	.short	0x0380
        /*00ae*/ 	.short	0x0030


	//----- nvinfo : EIATTR_SW_WAR
	.align		4
.L_87:
        /*00b0*/ 	.byte	0x04, 0x36
        /*00b2*/ 	.short	(.L_89 - .L_88)
.L_88:
        /*00b4*/ 	.word	0x00000008
.L_89:


//--------------------- .nv.info.repeat_kv_i64    --------------------------
	.section	.nv.info.repeat_kv_i64,"",@"SHT_CUDA_INFO"
	.sectionflags	@""
	.align	4


	//----- nvinfo : EIATTR_CUDA_API_VERSION
	.align		4
        /*0000*/ 	.byte	0x04, 0x37
        /*0002*/ 	.short	(.L_91 - .L_90)
.L_90:
        /*0004*/ 	.word	0x00000082


	//----- nvinfo : EIATTR_KPARAM_INFO
	.align		4
.L_91:
        /*0008*/ 	.byte	0x04, 0x17
        /*000a*/ 	.short	(.L_93 - .L_92)
.L_92:
        /*000c*/ 	.word	0x00000000
        /*0010*/ 	.short	0x0007
        /*0012*/ 	.short	0x002c
        /*0014*/ 	.byte	0x00, 0xf0, 0x11, 0x00


	//----- nvinfo : EIATTR_KPARAM_INFO
	.align		4
.L_93:
        /*0018*/ 	.byte	0x04, 0x17
        /*001a*/ 	.short	(.L_95 - .L_94)
.L_94:
        /*001c*/ 	.word	0x00000000
        /*0020*/ 	.short	0x0006
        /*0022*/ 	.short	0x0028
        /*0024*/ 	.byte	0x00, 0xf0, 0x11, 0x00


	//----- nvinfo : EIATTR_KPARAM_INFO
	.align		4
.L_95:
        /*0028*/ 	.byte	0x04, 0x17
        /*002a*/ 	.short	(.L_97 - .L_96)
.L_96:
        /*002c*/ 	.word	0x00000000
        /*0030*/ 	.short	0x0005
        /*0032*/ 	.short	0x0024
        /*0034*/ 	.byte	0x00, 0xf0, 0x11, 0x00


	//----- nvinfo : EIATTR_KPARAM_INFO
	.align		4
.L_97:
        /*0038*/ 	.byte	0x04, 0x17
        /*003a*/ 	.short	(.L_99 - .L_98)
.L_98:
        /*003c*/ 	.word	0x00000000
        /*0040*/ 	.short	0x0004
        /*0042*/ 	.short	0x0020
        /*0044*/ 	.byte	0x00, 0xf0, 0x11, 0x00


	//----- nvinfo : EIATTR_KPARAM_INFO
	.align		4
.L_99:
        /*0048*/ 	.byte	0x04, 0x17
        /*004a*/ 	.short	(.L_101 - .L_100)
.L_100:
        /*004c*/ 	.word	0x00000000
        /*0050*/ 	.short	0x0003
        /*0052*/ 	.short	0x0018
        /*0054*/ 	.byte	0x00, 0xf5, 0x21, 0x00


	//----- nvinfo : EIATTR_KPARAM_INFO
	.align		4
.L_101:
        /*0058*/ 	.byte	0x04, 0x17
        /*005a*/ 	.short	(.L_103 - .L_102)
.L_102:
        /*005c*/ 	.word	0x00000000
        /*0060*/ 	.short	0x0002
        /*0062*/ 	.short	0x0010
        /*0064*/ 	.byte	0x00, 0xf5, 0x21, 0x00


	//----- nvinfo : EIATTR_KPARAM_INFO
	.align		4
.L_103:
        /*0068*/ 	.byte	0x04, 0x17
        /*006a*/ 	.short	(.L_105 - .L_104)
.L_104:
        /*006c*/ 	.word	0x00000000
        /*0070*/ 	.short	0x0001
        /*0072*/ 	.short	0x0008
        /*0074*/ 	.byte	0x00, 0xf5, 0x21, 0x00


	//----- nvinfo : EIATTR_KPARAM_INFO
	.align		4
.L_105:
        /*0078*/ 	.byte	0x04, 0x17
        /*007a*/ 	.short	(.L_107 - .L_106)
.L_106:
        /*007c*/ 	.word	0x00000000
        /*0080*/ 	.short	0x0000
        /*0082*/ 	.short	0x0000
        /*0084*/ 	.byte	0x00, 0xf5, 0x21, 0x00


	//----- nvinfo : EIATTR_SPARSE_MMA_MASK
	.align		4
.L_107:
        /*0088*/ 	.byte	0x03, 0x50
        /*008a*/ 	.short	0x0000


	//----- nvinfo : EIATTR_MAXREG_COUNT
	.align		4
        /*008c*/ 	.byte	0x03, 0x1b
        /*008e*/ 	.short	0x00ff


	//----- nvinfo : EIATTR_MERCURY_ISA_VERSION
	.align		4
        /*0090*/ 	.byte	0x03, 0x5f
        /*0092*/ 	.short	0x0101


	//----- nvinfo : EIATTR_VRC_CTA_INIT_COUNT
	.align		4
        /*0094*/ 	.byte	0x02, 0x4a
	.zero		1
	.zero		1


	//----- nvinfo : EIATTR_EXIT_INSTR_OFFSETS
	.align		4
        /*0098*/ 	.byte	0x04, 0x1c
        /*009a*/ 	.short	(.L_109 - .L_108)


	//   ....[0]....
.L_108:
        /*009c*/ 	.word	0x00000190


	//----- nvinfo : EIATTR_CBANK_PARAM_SIZE
	.align		4
.L_109:
        /*00a0*/ 	.byte	0x03, 0x19
        /*00a2*/ 	.short	0x0030


	//----- nvinfo : EIATTR_PARAM_CBANK
	.align		4
        /*00a4*/ 	.byte	0x04, 0x0a
        /*00a6*/ 	.short	(.L_111 - .L_110)
	.align		4
.L_110:
        /*00a8*/ 	.word	index@(.nv.constant0.repeat_kv_i64)
        /*00ac*/ 	.short	0x0380
        /*00ae*/ 	.short	0x0030


	//----- nvinfo : EIATTR_SW_WAR
	.align		4
.L_111:
        /*00b0*/ 	.byte	0x04, 0x36
        /*00b2*/ 	.short	(.L_113 - .L_112)
.L_112:
        /*00b4*/ 	.word	0x00000008
.L_113:


//--------------------- .nv.info.repeat_kv_u32    --------------------------
	.section	.nv.info.repeat_kv_u32,"",@"SHT_CUDA_INFO"
	.sectionflags	@""
	.align	4


	//----- nvinfo : EIATTR_CUDA_API_VERSION
	.align		4
        /*0000*/ 	.byte	0x04, 0x37
        /*0002*/ 	.short	(.L_115 - .L_114)
.L_114:
        /*0004*/ 	.word	0x00000082


	//----- nvinfo : EIATTR_KPARAM_INFO
	.align		4
.L_115:
        /*0008*/ 	.byte	0x04, 0x17
        /*000a*/ 	.short	(.L_117 - .L_116)
.L_116:
        /*000c*/ 	.word	0x00000000
        /*0010*/ 	.short	0x0007
        /*0012*/ 	.short	0x002c
        /*0014*/ 	.byte	0x00, 0xf0, 0x11, 0x00


	//----- nvinfo : EIATTR_KPARAM_INFO
	.align		4
.L_117:
        /*0018*/ 	.byte	0x04, 0x17
        /*001a*/ 	.short	(.L_119 - .L_118)
.L_118:
        /*001c*/ 	.word	0x00000000
        /*0020*/ 	.short	0x0006
        /*0022*/ 	.short	0x0028
        /*0024*/ 	.byte	0x00, 0xf0, 0x11, 0x00


	//----- nvinfo : EIATTR_KPARAM_INFO
	.align		4
.L_119:
        /*0028*/ 	.byte	0x04, 0x17
        /*002a*/ 	.short	(.L_121 - .L_120)
.L_120:
        /*002c*/ 	.word	0x00000000
        /*0030*/ 	.short	0x0005
        /*0032*/ 	.short	0x0024
        /*0034*/ 	.byte	0x00, 0xf0, 0x11, 0x00


	//----- nvinfo : EIATTR_KPARAM_INFO
	.align		4
.L_121:
        /*0038*/ 	.byte	0x04, 0x17
        /*003a*/ 	.short	(.L_123 - .L_122)
.L_122:
        /*003c*/ 	.word	0x00000000
        /*0040*/ 	.short	0x0004
        /*0042*/ 	.short	0x0020
        /*0044*/ 	.byte	0x00, 0xf0, 0x11, 0x00


	//----- nvinfo : EIATTR_KPARAM_INFO
	.align		4
.L_123:
        /*0048*/ 	.byte	0x04, 0x17
        /*004a*/ 	.short	(.L_125 - .L_124)
.L_124:
        /*004c*/ 	.word	0x00000000
        /*0050*/ 	.short	0x0003
        /*0052*/ 	.short	0x0018
        /*0054*/ 	.byte	0x00, 0xf5, 0x21, 0x00


	//----- nvinfo : EIATTR_KPARAM_INFO
	.align		4
.L_125:
        /*0058*/ 	.byte	0x04, 0x17
        /*005a*/ 	.short	(.L_127 - .L_126)
.L_126:
        /*005c*/ 	.word	0x00000000
        /*0060*/ 	.short	0x0002
        /*0062*/ 	.short	0x0010
        /*0064*/ 	.byte	0x00, 0xf5, 0x21, 0x00


	//----- nvinfo : EIATTR_KPARAM_INFO
	.align		4
.L_127:
        /*0068*/ 	.byte	0x04, 0x17
        /*006a*/ 	.short	(.L_129 - .L_128)
.L_128:
        /*006c*/ 	.word	0x00000000
        /*0070*/ 	.short	0x0001
        /*0072*/ 	.short	0x0008
        /*0074*/ 	.byte	0x00, 0xf5, 0x21, 0x00


	//----- nvinfo : EIATTR_KPARAM_INFO
	.align		4
.L_129:
        /*0078*/ 	.byte	0x04, 0x17
        /*007a*/ 	.short	(.L_131 - .L_130)
.L_130:
        /*007c*/ 	.word	0x00000000
        /*0080*/ 	.short	0x0000
        /*0082*/ 	.short	0x0000
        /*0084*/ 	.byte	0x00, 0xf5, 0x21, 0x00


	//----- nvinfo : EIATTR_SPARSE_MMA_MASK
	.align		4
.L_131:
        /*0088*/ 	.byte	0x03, 0x50
        /*008a*/ 	.short	0x0000


	//----- nvinfo : EIATTR_MAXREG_COUNT
	.align		4
        /*008c*/ 	.byte	0x03, 0x1b
        /*008e*/ 	.short	0x00ff


	//----- nvinfo : EIATTR_MERCURY_ISA_VERSION
	.align		4
        /*0090*/ 	.byte	0x03, 0x5f
        /*0092*/ 	.short	0x0101


	//----- nvinfo : EIATTR_VRC_CTA_INIT_COUNT
	.align		4
        /*0094*/ 	.byte	0x02, 0x4a
	.zero		1
	.zero		1


	//----- nvinfo : EIATTR_EXIT_INSTR_OFFSETS
	.align		4
        /*0098*/ 	.byte	0x04, 0x1c
        /*009a*/ 	.short	(.L_133 - .L_132)


	//   ....[0]....
.L_132:
        /*009c*/ 	.word	0x00000190


	//----- nvinfo : EIATTR_CBANK_PARAM_SIZE
	.align		4
.L_133:
        /*00a0*/ 	.byte	0x03, 0x19
        /*00a2*/ 	.short	0x0030


	//----- nvinfo : EIATTR_PARAM_CBANK
	.align		4
        /*00a4*/ 	.byte	0x04, 0x0a
        /*00a6*/ 	.short	(.L_135 - .L_134)
	.align		4
.L_134:
        /*00a8*/ 	.word	index@(.nv.constant0.repeat_kv_u32)
        /*00ac*/ 	.short	0x0380
        /*00ae*/ 	.short	0x0030


	//----- nvinfo : EIATTR_SW_WAR
	.align		4
.L_135:
        /*00b0*/ 	.byte	0x04, 0x36
        /*00b2*/ 	.short	(.L_137 - .L_136)
.L_136:
        /*00b4*/ 	.word	0x00000008
.L_137:


//--------------------- .nv.info.repeat_kv_u8     --------------------------
	.section	.nv.info.repeat_kv_u8,"",@"SHT_CUDA_INFO"
	.sectionflags	@""
	.align	4


	//----- nvinfo : EIATTR_CUDA_API_VERSION
	.align		4
        /*0000*/ 	.byte	0x04, 0x37
        /*0002*/ 	.short	(.L_139 - .L_138)
.L_138:
        /*0004*/ 	.word	0x00000082


	//----- nvinfo : EIATTR_KPARAM_INFO
	.align		4
.L_139:
        /*0008*/ 	.byte	0x04, 0x17
        /*000a*/ 	.short	(.L_141 - .L_140)
.L_140:
        /*000c*/ 	.word	0x00000000
        /*0010*/ 	.short	0x0007
        /*0012*/ 	.short	0x002c
        /*0014*/ 	.byte	0x00, 0xf0, 0x11, 0x00


	//----- nvinfo : EIATTR_KPARAM_INFO
	.align		4
.L_141:
        /*0018*/ 	.byte	0x04, 0x17
        /*001a*/ 	.short	(.L_143 - .L_142)
.L_142:
        /*001c*/ 	.word	0x00000000
        /*0020*/ 	.short	0x0006
        /*0022*/ 	.short	0x0028
        /*0024*/ 	.byte	0x00, 0xf0, 0x11, 0x00


	//----- nvinfo : EIATTR_KPARAM_INFO
	.align		4
.L_143:
        /*0028*/ 	.byte	0x04, 0x17
        /*002a*/ 	.short	(.L_145 - .L_144)
.L_144:
        /*002c*/ 	.word	0x00000000
        /*0030*/ 	.short	0x0005
        /*0032*/ 	.short	0x0024
        /*0034*/ 	.byte	0x00, 0xf0, 0x11, 0x00


	//----- nvinfo : EIATTR_KPARAM_INFO
	.align		4
.L_145:
        /*0038*/ 	.byte	0x04, 0x17
        /*003a*/ 	.short	(.L_147 - .L_146)
.L_146:
        /*003c*/ 	.word	0x00000000
        /*0040*/ 	.short	0x0004
        /*0042*/ 	.short	0x0020
        /*0044*/ 	.byte	0x00, 0xf0, 0x11, 0x00


	//----- nvinfo : EIATTR_KPARAM_INFO
	.align		4
.L_147:
        /*0048*/ 	.byte	0x04, 0x17
        /*004a*/ 	.short	(.L_149 - .L_148)
.L_148:
        /*004c*/ 	.word	0x00000000
        /*0050*/ 	.short	0x0003
        /*0052*/ 	.short	0x0018
        /*0054*/ 	.byte	0x00, 0xf5, 0x21, 0x00


	//----- nvinfo : EIATTR_KPARAM_INFO
	.align		4
.L_149:
        /*0058*/ 	.byte	0x04, 0x17
        /*005a*/ 	.short	(.L_151 - .L_150)
.L_150:
        /*005c*/ 	.word	0x00000000
        /*0060*/ 	.short	0x0002
        /*0062*/ 	.short	0x0010
        /*0064*/ 	.byte	0x00, 0xf5, 0x21, 0x00


	//----- nvinfo : EIATTR_KPARAM_INFO
	.align		4
.L_151:
        /*0068*/ 	.byte	0x04, 0x17
        /*006a*/ 	.short	(.L_153 - .L_152)
.L_152:
        /*006c*/ 	.word	0x00000000
        /*0070*/ 	.short	0x0001
        /*0072*/ 	.short	0x0008
        /*0074*/ 	.byte	0x00, 0xf5, 0x21, 0x00


	//----- nvinfo : EIATTR_KPARAM_INFO
	.align		4
.L_153:
        /*0078*/ 	.byte	0x04, 0x17
        /*007a*/ 	.short	(.L_155 - .L_154)
.L_154:
        /*007c*/ 	.word	0x00000000
        /*0080*/ 	.short	0x0000
        /*0082*/ 	.short	0x0000
        /*0084*/ 	.byte	0x00, 0xf5, 0x21, 0x00


	//----- nvinfo : EIATTR_SPARSE_MMA_MASK
	.align		4
.L_155:
        /*0088*/ 	.byte	0x03, 0x50
        /*008a*/ 	.short	0x0000


	//----- nvinfo : EIATTR_MAXREG_COUNT
	.align		4
        /*008c*/ 	.byte	0x03, 0x1b
        /*008e*/ 	.short	0x00ff


	//----- nvinfo : EIATTR_MERCURY_ISA_VERSION
	.align		4
        /*0090*/ 	.byte	0x03, 0x5f
        /*0092*/ 	.short	0x0101


	//----- nvinfo : EIATTR_VRC_CTA_INIT_COUNT
	.align		4
        /*0094*/ 	.byte	0x02, 0x4a
	.zero		1
	.zero		1


	//----- nvinfo : EIATTR_EXIT_INSTR_OFFSETS
	.align		4
        /*0098*/ 	.byte	0x04, 0x1c
        /*009a*/ 	.short	(.L_157 - .L_156)


	//   ....[0]....
.L_156:
        /*009c*/ 	.word	0x000001d0


	//----- nvinfo : EIATTR_CBANK_PARAM_SIZE
	.align		4
.L_157:
        /*00a0*/ 	.byte	0x03, 0x19
        /*00a2*/ 	.short	0x0030


	//----- nvinfo : EIATTR_PARAM_CBANK
	.align		4
        /*00a4*/ 	.byte	0x04, 0x0a
        /*00a6*/ 	.short	(.L_159 - .L_158)
	.align		4
.L_158:
        /*00a8*/ 	.word	index@(.nv.constant0.repeat_kv_u8)
        /*00ac*/ 	.short	0x0380
        /*00ae*/ 	.short	0x0030


	//----- nvinfo : EIATTR_SW_WAR
	.align		4
.L_159:
        /*00b0*/ 	.byte	0x04, 0x36
        /*00b2*/ 	.short	(.L_161 - .L_160)
.L_160:
        /*00b4*/ 	.word	0x00000008
.L_161:


//--------------------- .nv.info.repeat_kv_f64    --------------------------
	.section	.nv.info.repeat_kv_f64,"",@"SHT_CUDA_INFO"
	.sectionflags	@""
	.align	4


	//----- nvinfo : EIATTR_CUDA_API_VERSION
	.align		4
        /*0000*/ 	.byte	0x04, 0x37
        /*0002*/ 	.short	(.L_163 - .L_162)
.L_162:
        /*0004*/ 	.word	0x00000082


	//----- nvinfo : EIATTR_KPARAM_INFO
	.align		4
.L_163:
        /*0008*/ 	.byte	0x04, 0x17
        /*000a*/ 	.short	(.L_165 - .L_164)
.L_164:
        /*000c*/ 	.word	0x00000000
        /*0010*/ 	.short	0x0007
        /*0012*/ 	.short	0x002c
        /*0014*/ 	.byte	0x00, 0xf0, 0x11, 0x00


	//----- nvinfo : EIATTR_KPARAM_INFO
	.align		4
.L_165:
        /*0018*/ 	.byte	0x04, 0x17
        /*001a*/ 	.short	(.L_167 - .L_166)
.L_166:
        /*001c*/ 	.word	0x00000000
        /*0020*/ 	.short	0x0006
        /*0022*/ 	.short	0x0028
        /*0024*/ 	.byte	0x00, 0xf0, 0x11, 0x00


	//----- nvinfo : EIATTR_KPARAM_INFO
	.align		4
.L_167:
        /*0028*/ 	.byte	0x04, 0x17
        /*002a*/ 	.short	(.L_169 - .L_168)
.L_168:
        /*002c*/ 	.word	0x00000000
        /*0030*/ 	.short	0x0005
        /*0032*/ 	.short	0x0024
        /*0034*/ 	.byte	0x00, 0xf0, 0x11, 0x00


	//----- nvinfo : EIATTR_KPARAM_INFO
	.align		4
.L_169:
        /*0038*/ 	.byte	0x04, 0x17
        /*003a*/ 	.short	(.L_171 - .L_170)
.L_170:
        /*003c*/ 	.word	0x00000000
        /*0040*/ 	.short	0x0004
        /*0042*/ 	.short	0x0020
        /*0044*/ 	.byte	0x00, 0xf0, 0x11, 0x00


	//----- nvinfo : EIATTR_KPARAM_INFO
	.align		4
.L_171:
        /*0048*/ 	.byte	0x04, 0x17
        /*004a*/ 	.short	(.L_173 - .L_172)
.L_172:
        /*004c*/ 	.word	0x00000000
        /*0050*/ 	.short	0x0003
        /*0052*/ 	.short	0x0018
        /*0054*/ 	.byte	0x00, 0xf5, 0x21, 0x00


	//----- nvinfo : EIATTR_KPARAM_INFO
	.align		4
.L_173:
        /*0058*/ 	.byte	0x04, 0x17
        /*005a*/ 	.short	(.L_175 - .L_174)
.L_174:
        /*005c*/ 	.word	0x00000000
        /*0060*/ 	.short	0x0002
        /*0062*/ 	.short	0x0010
        /*0064*/ 	.byte	0x00, 0xf5, 0x21, 0x00


	//----- nvinfo : EIATTR_KPARAM_INFO
	.align		4
.L_175:
        /*0068*/ 	.byte	0x04, 0x17
        /*006a*/ 	.short	(.L_177 - .L_176)
.L_176:
        /*006c*/ 	.word	0x00000000
        /*0070*/ 	.short	0x0001
        /*0072*/ 	.short	0x0008
        /*0074*/ 	.byte	0x00, 0xf5, 0x21, 0x00


	//----- nvinfo : EIATTR_KPARAM_INFO
	.align		4
.L_177:
        /*0078*/ 	.byte	0x04, 0x17
        /*007a*/ 	.short	(.L_179 - .L_178)
.L_178:
        /*007c*/ 	.word	0x00000000
        /*0080*/ 	.short	0x0000
        /*0082*/ 	.short	0x0000
        /*0084*/ 	.byte	0x00, 0xf5, 0x21, 0x00


	//----- nvinfo : EIATTR_SPARSE_MMA_MASK
	.align		4
.L_179:
        /*0088*/ 	.byte	0x03, 0x50
        /*008a*/ 	.short	0x0000


	//----- nvinfo : EIATTR_MAXREG_COUNT
	.align		4
        /*008c*/ 	.byte	0x03, 0x1b
        /*008e*/ 	.short	0x00ff


	//----- nvinfo : EIATTR_MERCURY_ISA_VERSION
	.align		4
        /*0090*/ 	.byte	0x03, 0x5f
        /*0092*/ 	.short	0x0101


	//----- nvinfo : EIATTR_VRC_CTA_INIT_COUNT
	.align		4
        /*0094*/ 	.byte	0x02, 0x4a
	.zero		1
	.zero		1


	//----- nvinfo : EIATTR_EXIT_INSTR_OFFSETS
	.align		4
        /*0098*/ 	.byte	0x04, 0x1c
        /*009a*/ 	.short	(.L_181 - .L_180)


	//   ....[0]....
.L_180:
        /*009c*/ 	.word	0x00000190


	//----- nvinfo : EIATTR_CBANK_PARAM_SIZE
	.align		4
.L_181:
        /*00a0*/ 	.byte	0x03, 0x19
        /*00a2*/ 	.short	0x0030


	//----- nvinfo : EIATTR_PARAM_CBANK
	.align		4
        /*00a4*/ 	.byte	0x04, 0x0a
        /*00a6*/ 	.short	(.L_183 - .L_182)
	.align		4
.L_182:
        /*00a8*/ 	.word	index@(.nv.constant0.repeat_kv_f64)
        /*00ac*/ 	.short	0x0380
        /*00ae*/ 	.short	0x0030


	//----- nvinfo : EIATTR_SW_WAR
	.align		4
.L_183:
        /*00b0*/ 	.byte	0x04, 0x36
        /*00b2*/ 	.short	(.L_185 - .L_184)
.L_184:
        /*00b4*/ 	.word	0x00000008
.L_185:


//--------------------- .nv.info.repeat_kv_f32    --------------------------
	.section	.nv.info.repeat_kv_f32,"",@"SHT_CUDA_INFO"
	.sectionflags	@""
	.align	4


	//----- nvinfo : EIATTR_CUDA_API_VERSION
	.align		4
        /*0000*/ 	.byte	0x04, 0x37
        /*0002*/ 	.short	(.L_187 - .L_186)
.L_186:
        /*0004*/ 	.word	0x00000082


	//----- nvinfo : EIATTR_KPARAM_INFO
	.align		4
.L_187:
        /*0008*/ 	.byte	0x04, 0x17
        /*000a*/ 	.short	(.L_189 - .L_188)
.L_188:
        /*000c*/ 	.word	0x00000000
        /*0010*/ 	.short	0x0007
        /*0012*/ 	.short	0x002c
        /*0014*/ 	.byte	0x00, 0xf0, 0x11, 0x00


	//----- nvinfo : EIATTR_KPARAM_INFO
	.align		4
.L_189:
        /*0018*/ 	.byte	0x04, 0x17
        /*001a*/ 	.short	(.L_191 - .L_190)
.L_190:
        /*001c*/ 	.word	0x00000000
        /*0020*/ 	.short	0x0006
        /*0022*/ 	.short	0x0028
        /*0024*/ 	.byte	0x00, 0xf0, 0x11, 0x00


	//----- nvinfo : EIATTR_KPARAM_INFO
	.align		4
.L_191:
        /*0028*/ 	.byte	0x04, 0x17
        /*002a*/ 	.short	(.L_193 - .L_192)
.L_192:
        /*002c*/ 	.word	0x00000000
        /*0030*/ 	.short	0x0005
        /*0032*/ 	.short	0x0024
        /*0034*/ 	.byte	0x00, 0xf0, 0x11, 0x00


	//----- nvinfo : EIATTR_KPARAM_INFO
	.align		4
.L_193:
        /*0038*/ 	.byte	0x04, 0x17
        /*003a*/ 	.short	(.L_195 - .L_194)
.L_194:
        /*003c*/ 	.word	0x00000000
        /*0040*/ 	.short	0x0004
        /*0042*/ 	.short	0x0020
        /*0044*/ 	.byte	0x00, 0xf0, 0x11, 0x00


	//----- nvinfo : EIATTR_KPARAM_INFO
	.align		4
.L_195:
        /*0048*/ 	.byte	0x04, 0x17
        /*004a*/ 	.short	(.L_197 - .L_196)
.L_196:
        /*004c*/ 	.word	0x00000000
        /*0050*/ 	.short	0x0003
        /*0052*/ 	.short	0x0018
        /*0054*/ 	.byte	0x00, 0xf5, 0x21, 0x00


	//----- nvinfo : EIATTR_KPARAM_INFO
	.align		4
.L_197:
        /*0058*/ 	.byte	0x04, 0x17
        /*005a*/ 	.short	(.L_199 - .L_198)
.L_198:
        /*005c*/ 	.word	0x00000000
        /*0060*/ 	.short	0x0002
        /*0062*/ 	.short	0x0010
        /*0064*/ 	.byte	0x00, 0xf5, 0x21, 0x00


	//----- nvinfo : EIATTR_KPARAM_INFO
	.align		4
.L_199:
        /*0068*/ 	.byte	0x04, 0x17
        /*006a*/ 	.short	(.L_201 - .L_200)
.L_200:
        /*006c*/ 	.word	0x00000000
        /*0070*/ 	.short	0x0001
        /*0072*/ 	.short	0x0008
        /*0074*/ 	.byte	0x00, 0xf5, 0x21, 0x00


	//----- nvinfo : EIATTR_KPARAM_INFO
	.align		4
.L_201:
        /*0078*/ 	.byte	0x04, 0x17
        /*007a*/ 	.short	(.L_203 - .L_202)
.L_202:
        /*007c*/ 	.word	0x00000000
        /*0080*/ 	.short	0x0000
        /*0082*/ 	.short	0x0000
        /*0084*/ 	.byte	0x00, 0xf5, 0x21, 0x00


	//----- nvinfo : EIATTR_SPARSE_MMA_MASK
	.align		4
.L_203:
        /*0088*/ 	.byte	0x03, 0x50
        /*008a*/ 	.short	0x0000


	//----- nvinfo : EIATTR_MAXREG_COUNT
	.align		4
        /*008c*/ 	.byte	0x03, 0x1b
        /*008e*/ 	.short	0x00ff


	//----- nvinfo : EIATTR_MERCURY_ISA_VERSION
	.align		4
        /*0090*/ 	.byte	0x03, 0x5f
        /*0092*/ 	.short	0x0101


	//----- nvinfo : EIATTR_VRC_CTA_INIT_COUNT
	.align		4
        /*0094*/ 	.byte	0x02, 0x4a
	.zero		1
	.zero		1


	//----- nvinfo : EIATTR_EXIT_INSTR_OFFSETS
	.align		4
        /*0098*/ 	.byte	0x04, 0x1c
        /*009a*/ 	.short	(.L_205 - .L_204)


	//   ....[0]....
.L_204:
        /*009c*/ 	.word	0x00000190


	//----- nvinfo : EIATTR_CBANK_PARAM_SIZE
	.align		4
.L_205:
        /*00a0*/ 	.byte	0x03, 0x19
        /*00a2*/ 	.short	0x0030


	//----- nvinfo : EIATTR_PARAM_CBANK
	.align		4
        /*00a4*/ 	.byte	0x04, 0x0a
        /*00a6*/ 	.short	(.L_207 - .L_206)
	.align		4
.L_206:
        /*00a8*/ 	.word	index@(.nv.constant0.repeat_kv_f32)
        /*00ac*/ 	.short	0x0380
        /*00ae*/ 	.short	0x0030


	//----- nvinfo : EIATTR_SW_WAR
	.align		4
.L_207:
        /*00b0*/ 	.byte	0x04, 0x36
        /*00b2*/ 	.short	(.L_209 - .L_208)
.L_208:
        /*00b4*/ 	.word	0x00000008
.L_209:


//--------------------- .nv.callgraph             --------------------------
	.section	.nv.callgraph,"",@"SHT_CUDA_CALLGRAPH"
	.align	4
	.sectionentsize	8
	.align		4
        /*0000*/ 	.word	0x00000000
	.align		4
        /*0004*/ 	.word	0xffffffff
	.align		4
        /*0008*/ 	.word	0x00000000
	.align		4
        /*000c*/ 	.word	0xfffffffe
	.align		4
        /*0010*/ 	.word	0x00000000
	.align		4
        /*0014*/ 	.word	0xfffffffd
	.align		4
        /*0018*/ 	.word	0x00000000
	.align		4
        /*001c*/ 	.word	0xfffffffc


//--------------------- .text.repeat_kv_bf16      --------------------------
	.section	.text.repeat_kv_bf16,"ax",@progbits
	.align	128
        .global         repeat_kv_bf16
        .type           repeat_kv_bf16,@function
        .size           repeat_kv_bf16,(.L_x_7 - repeat_kv_bf16)
        .other          repeat_kv_bf16,@"STO_CUDA_ENTRY STV_DEFAULT"
repeat_kv_bf16:
.text.repeat_kv_bf16:
[----:B------:R-:W-:Y:S01]  /*0000*/  LDC R1, c[0x0][0x37c] ;  /* 0x0000df00ff017b82 */ /* 0x000fe20000000800 */
[----:B------:R-:W0:Y:S07]  /*0010*/  S2R R0, SR_TID.X ;  /* 0x0000000000007919 */ /* 0x000e2e0000002100 */
[----:B------:R-:W0:Y:S01]  /*0020*/  S2UR UR5, SR_CTAID.X ;  /* 0x00000000000579c3 */ /* 0x000e220000002500 */
[----:B------:R-:W1:Y:S01]  /*0030*/  LDCU.64 UR8, c[0x0][0x358] ;  /* 0x00006b00ff0877ac */ /* 0x000e620008000a00 */
[----:B------:R-:W2:Y:S06]  /*0040*/  LDCU UR6, c[0x0][0x3a4] ;  /* 0x00007480ff0677ac */ /* 0x000eac0008000800 */
[----:B------:R-:W0:Y:S08]  /*0050*/  LDC.64 R2, c[0x0][0x3a8] ;  /* 0x0000ea00ff027b82 */ /* 0x000e300000000a00 */
[----:B------:R-:W3:Y:S08]  /*0060*/  S2UR UR4, SR_CTAID.Y ;  /* 0x00000000000479c3 */ /* 0x000ef00000002600 */
[----:B------:R-:W4:Y:S01]  /*0070*/  LDC.64 R4, c[0x0][0x380] ;  /* 0x0000e000ff047b82 */ /* 0x000f220000000a00 */
[----:B0-----:R-:W-:-:S07]  /*0080*/  IMAD R0, R3, UR5, R0 ;  /* 0x0000000503007c24 */ /* 0x001fce000f8e0200 */
[----:B------:R-:W0:Y:S01]  /*0090*/  LDC.64 R6, c[0x0][0x388] ;  /* 0x0000e200ff067b82 */ /* 0x000e220000000a00 */
[----:B------:R-:W-:-:S04]  /*00a0*/  IMAD R11, R3, R2, RZ ;  /* 0x00000002030b7224 */ /* 0x000fc800078e02ff */
[----:B---3--:R-:W-:-:S03]  /*00b0*/  IMAD R9, R11, UR4, R0 ;  /* 0x000000040b097c24 */ /* 0x008fc6000f8e0200 */
[----:B------:R-:W2:Y:S01]  /*00c0*/  S2UR UR5, SR_CTAID.Z ;  /* 0x00000000000579c3 */ /* 0x000ea20000002700 */
[----:B----4-:R-:W-:-:S07]  /*00d0*/  IMAD.WIDE R4, R9, 0x2, R4 ;  /* 0x0000000209047825 */ /* 0x010fce00078e0204 */
[----:B------:R-:W3:Y:S01]  /*00e0*/  LDC.64 R2, c[0x0][0x390] ;  /* 0x0000e400ff027b82 */ /* 0x000ee20000000a00 */
[----:B-1----:R1:W4:Y:S01]  /*00f0*/  LDG.E.U16 R13, desc[UR8][R4.64] ;  /* 0x00000008040d7981 */ /* 0x002322000c1e1500 */
[----:B0-----:R-:W-:-:S06]  /*0100*/  IMAD.WIDE R6, R9, 0x2, R6 ;  /* 0x0000000209067825 */ /* 0x001fcc00078e0206 */
[----:B-1----:R-:W0:Y:S01]  /*0110*/  LDC.64 R4, c[0x0][0x398] ;  /* 0x0000e600ff047b82 */ /* 0x002e220000000a00 */
[----:B--2---:R-:W-:-:S06]  /*0120*/  UIMAD UR4, UR4, UR6, UR5 ;  /* 0x00000006040472a4 */ /* 0x004fcc000f8e0205 */
[----:B------:R-:W-:-:S04]  /*0130*/  IMAD R11, R11, UR4, R0 ;  /* 0x000000040b0b7c24 */ /* 0x000fc8000f8e0200 */
[----:B---3--:R-:W-:-:S05]  /*0140*/  IMAD.WIDE R2, R11, 0x2, R2 ;  /* 0x000000020b027825 */ /* 0x008fca00078e0202 */
[----:B----4-:R-:W-:Y:S04]  /*0150*/  STG.E.U16 desc[UR8][R2.64], R13 ;  /* 0x0000000d02007986 */ /* 0x010fe8000c101508 */
[----:B------:R-:W2:Y:S01]  /*0160*/  LDG.E.U16 R7, desc[UR8][R6.64] ;  /* 0x0000000806077981 */ /* 0x000ea2000c1e1500 */
[----:B0-----:R-:W-:-:S05]  /*0170*/  IMAD.WIDE R4, R11, 0x2, R4 ;  /* 0x000000020b047825 */ /* 0x001fca00078e0204 */
[----:B--2---:R-:W-:Y:S01]  /*0180*/  STG.E.U16 desc[UR8][R4.64], R7 ;  /* 0x0000000704007986 */ /* 0x004fe2000c101508 */
[----:B------:R-:W-:Y:S05]  /*0190*/  EXIT ;  /* 0x000000000000794d */ /* 0x000fea0003800000 */
.L_x_0:
[----:B------:R-:W-:-:S00]  /*01a0*/  BRA `(.L_x_0) ;  /* 0xfffffffc00fc7947 */ /* 0x000fc0000383ffff */
[----:B------:R-:W-:-:S00]  /*01b0*/  NOP ;  /* 0x0000000000007918 */ /* 0x000fc00000000000 */
        /* <DEDUP_REMOVED lines=12> */
.L_x_7:


//--------------------- .text.repeat_kv_f16       --------------------------
	.section	.text.repeat_kv_f16,"ax",@progbits
	.align	128
        .global         repeat_kv_f16
        .type           repeat_kv_f16,@function
        .size           repeat_kv_f16,(.L_x_8 - repeat_kv_f16)
        .other          repeat_kv_f16,@"STO_CUDA_ENTRY STV_DEFAULT"
repeat_kv_f16:
.text.repeat_kv_f16:
        /* <DEDUP_REMOVED lines=26> */
.L_x_1:
        /* <DEDUP_REMOVED lines=14> */
.L_x_8:


//--------------------- .text.repeat_kv_i64       --------------------------
	.section	.text.repeat_kv_i64,"ax",@progbits
	.align	128
        .global         repeat_kv_i64
        .type           repeat_kv_i64,@function
        .size           repeat_kv_i64,(.L_x_9 - repeat_kv_i64)
        .other          repeat_kv_i64,@"STO_CUDA_ENTRY STV_DEFAULT"
repeat_kv_i64:
.text.repeat_kv_i64:
        /* <DEDUP_REMOVED lines=15> */
[----:B-1----:R-:W4:Y:S01]  /*00f0*/  LDG.E.64 R2, desc[UR8][R2.64] ;  /* 0x0000000802027981 */ /* 0x002f22000c1e1b00 */
[----:B0-----:R-:W-:-:S06]  /*0100*/  IMAD.WIDE R6, R9, 0x8, R6 ;  /* 0x0000000809067825 */ /* 0x001fcc00078e0206 */
[----:B------:R-:W0:Y:S01]  /*0110*/  LDC.64 R8, c[0x0][0x398] ;  /* 0x0000e600ff087b82 */ /* 0x000e220000000a00 */
[----:B--2---:R-:W-:-:S06]  /*0120*/  UIMAD UR4, UR4, UR6, UR5 ;  /* 0x00000006040472a4 */ /* 0x004fcc000f8e0205 */
[----:B------:R-:W-:-:S04]  /*0130*/  IMAD R11, R11, UR4, R0 ;  /* 0x000000040b0b7c24 */ /* 0x000fc8000f8e0200 */
[----:B---3--:R-:W-:-:S05]  /*0140*/  IMAD.WIDE R4, R11, 0x8, R4 ;  /* 0x000000080b047825 */ /* 0x008fca00078e0204 */
[----:B----4-:R-:W-:Y:S04]  /*0150*/  STG.E.64 desc[UR8][R4.64], R2 ;  /* 0x0000000204007986 */ /* 0x010fe8000c101b08 */
[----:B------:R-:W2:Y:S01]  /*0160*/  LDG.E.64 R6, desc[UR8][R6.64] ;  /* 0x0000000806067981 */ /* 0x000ea2000c1e1b00 */
[----:B0-----:R-:W-:-:S05]  /*0170*/  IMAD.WIDE R8, R11, 0x8, R8 ;  /* 0x000000080b087825 */ /* 0x001fca00078e0208 */
[----:B--2---:R-:W-:Y:S01]  /*0180*/  STG.E.64 desc[UR8][R8.64], R6 ;  /* 0x0000000608007986 */ /* 0x004fe2000c101b08 */
[----:B------:R-:W-:Y:S05]  /*0190*/  EXIT ;  /* 0x000000000000794d */ /* 0x000fea0003800000 */
.L_x_2:
        /* <DEDUP_REMOVED lines=14> */
.L_x_9:


//--------------------- .text.repeat_kv_u32       --------------------------
	.section	.text.repeat_kv_u32,"ax",@progbits
	.align	128
        .global         repeat_kv_u32
        .type           repeat_kv_u32,@function
        .size           repeat_kv_u32,(.L_x_10 - repeat_kv_u32)
        .other          repeat_kv_u32,@"STO_CUDA_ENTRY STV_DEFAULT"
repeat_kv_u32:
.text.repeat_kv_u32:
        /* <DEDUP_REMOVED lines=15> */
[----:B-1----:R1:W4:Y:S01]  /*00f0*/  LDG.E R13, desc[UR8][R2.64] ;  /* 0x00000008020d7981 */ /* 0x002322000c1e1900 */
[----:B0-----:R-:W-:-:S06]  /*0100*/  IMAD.WIDE R6, R9, 0x4, R6 ;  /* 0x0000000409067825 */ /* 0x001fcc00078e0206 */
[----:B-1----:R-:W0:Y:S01]  /*0110*/  LDC.64 R2, c[0x0][0x398] ;  /* 0x0000e600ff027b82 */ /* 0x002e220000000a00 */
[----:B--2---:R-:W-:-:S06]  /*0120*/  UIMAD UR4, UR4, UR6, UR5 ;  /* 0x00000006040472a4 */ /* 0x004fcc000f8e0205 */
[----:B------:R-:W-:-:S04]  /*0130*/  IMAD R11, R11, UR4, R0 ;  /* 0x000000040b0b7c24 */ /* 0x000fc8000f8e0200 */
[----:B---3--:R-:W-:-:S05]  /*0140*/  IMAD.WIDE R4, R11, 0x4, R4 ;  /* 0x000000040b047825 */ /* 0x008fca00078e0204 */
[----:B----4-:R-:W-:Y:S04]  /*0150*/  STG.E desc[UR8][R4.64], R13 ;  /* 0x0000000d04007986 */ /* 0x010fe8000c101908 */
[----:B------:R-:W2:Y:S01]  /*0160*/  LDG.E R7, desc[UR8][R6.64] ;  /* 0x0000000806077981 */ /* 0x000ea2000c1e1900 */
[----:B0-----:R-:W-:-:S05]  /*0170*/  IMAD.WIDE R2, R11, 0x4, R2 ;  /* 0x000000040b027825 */ /* 0x001fca00078e0202 */
[----:B--2---:R-:W-:Y:S01]  /*0180*/  STG.E desc[UR8][R2.64], R7 ;  /* 0x0000000702007986 */ /* 0x004fe2000c101908 */
[----:B------:R-:W-:Y:S05]  /*0190*/  EXIT ;  /* 0x000000000000794d */ /* 0x000fea0003800000 */
.L_x_3:
        /* <DEDUP_REMOVED lines=14> */
.L_x_10:


//--------------------- .text.repeat_kv_u8        --------------------------
	.section	.text.repeat_kv_u8,"ax",@progbits
	.align	128
        .global         repeat_kv_u8
        .type           repeat_kv_u8,@function
        .size           repeat_kv_u8,(.L_x_11 - repeat_kv_u8)
        .other          repeat_kv_u8,@"STO_CUDA_ENTRY STV_DEFAULT"
repeat_kv_u8:
.text.repeat_kv_u8:
[----:B------:R-:W-:Y:S01]  /*0000*/  LDC R1, c[0x0][0x37c] ;  /* 0x0000df00ff017b82 */ /* 0x000fe20000000800 */
[----:B------:R-:W0:Y:S07]  /*0010*/  S2R R0, SR_TID.X ;  /* 0x0000000000007919 */ /* 0x000e2e0000002100 */
[----:B------:R-:W0:Y:S01]  /*0020*/  S2UR UR5, SR_CTAID.X ;  /* 0x00000000000579c3 */ /* 0x000e220000002500 */
[----:B------:R-:W1:Y:S01]  /*0030*/  LDCU.128 UR12, c[0x0][0x380] ;  /* 0x00007000ff0c77ac */ /* 0x000e620008000c00 */
[----:B------:R-:W2:Y:S06]  /*0040*/  LDCU.64 UR8, c[0x0][0x358] ;  /* 0x00006b00ff0877ac */ /* 0x000eac0008000a00 */
[----:B------:R-:W0:Y:S01]  /*0050*/  LDC.64 R2, c[0x0][0x3a8] ;  /* 0x0000ea00ff027b82 */ /* 0x000e220000000a00 */
[----:B------:R-:W3:Y:S01]  /*0060*/  LDCU UR6, c[0x0][0x3a4] ;  /* 0x00007480ff0677ac */ /* 0x000ee20008000800 */
[----:B------:R-:W4:Y:S06]  /*0070*/  LDCU.128 UR16, c[0x0][0x390] ;  /* 0x00007200ff1077ac */ /* 0x000f2c0008000c00 */
[----:B------:R-:W5:Y:S01]  /*0080*/  S2UR UR4, SR_CTAID.Y ;  /* 0x00000000000479c3 */ /* 0x000f620000002600 */
[----:B0-----:R-:W-:-:S02]  /*0090*/  IMAD R0, R3, UR5, R0 ;  /* 0x0000000503007c24 */ /* 0x001fc4000f8e0200 */
[----:B------:R-:W-:-:S04]  /*00a0*/  IMAD R5, R3, R2, RZ ;  /* 0x0000000203057224 */ /* 0x000fc800078e02ff */
[----:B-----5:R-:W-:-:S05]  /*00b0*/  IMAD R6, R5, UR4, R0 ;  /* 0x0000000405067c24 */ /* 0x020fca000f8e0200 */
[----:B-1----:R-:W-:Y:S02]  /*00c0*/  IADD3 R2, P0, PT, R6, UR12, RZ ;  /* 0x0000000c06027c10 */ /* 0x002fe4000ff1e0ff */
[----:B------:R-:W-:-:S04]  /*00d0*/  SHF.R.S32.HI R7, RZ, 0x1f, R6 ;  /* 0x0000001fff077819 */ /* 0x000fc80000011406 */
[----:B------:R-:W-:-:S05]  /*00e0*/  IADD3.X R3, PT, PT, R7, UR13, RZ, P0, !PT ;  /* 0x0000000d07037c10 */ /* 0x000fca00087fe4ff */
[----:B--2---:R-:W2:Y:S01]  /*00f0*/  LDG.E.U8 R9, desc[UR8][R2.64] ;  /* 0x0000000802097981 */ /* 0x004ea2000c1e1100 */
[----:B------:R-:W3:Y:S01]  /*0100*/  S2UR UR5, SR_CTAID.Z ;  /* 0x00000000000579c3 */ /* 0x000ee20000002700 */
[----:B------:R-:W-:-:S04]  /*0110*/  IADD3 R6, P1, PT, R6, UR14, RZ ;  /* 0x0000000e06067c10 */ /* 0x000fc8000ff3e0ff */
[----:B------:R-:W-:Y:S01]  /*0120*/  IADD3.X R7, PT, PT, R7, UR15, RZ, P1, !PT ;  /* 0x0000000f07077c10 */ /* 0x000fe20008ffe4ff */
[----:B---3--:R-:W-:-:S06]  /*0130*/  UIMAD UR4, UR4, UR6, UR5 ;  /* 0x00000006040472a4 */ /* 0x008fcc000f8e0205 */
[----:B------:R-:W-:-:S05]  /*0140*/  IMAD R0, R5, UR4, R0 ;  /* 0x0000000405007c24 */ /* 0x000fca000f8e0200 */
[----:B----4-:R-:W-:Y:S02]  /*0150*/  IADD3 R4, P0, PT, R0, UR16, RZ ;  /* 0x0000001000047c10 */ /* 0x010fe4000ff1e0ff */
[----:B------:R-:W-:-:S04]  /*0160*/  SHF.R.S32.HI R8, RZ, 0x1f, R0 ;  /* 0x0000001fff087819 */ /* 0x000fc80000011400 */
[----:B------:R-:W-:-:S05]  /*0170*/  IADD3.X R5, PT, PT, R8, UR17, RZ, P0, !PT ;  /* 0x0000001108057c10 */ /* 0x000fca00087fe4ff */
[----:B--2---:R-:W-:Y:S04]  /*0180*/  STG.E.U8 desc[UR8][R4.64], R9 ;  /* 0x0000000904007986 */ /* 0x004fe8000c101108 */
[----:B------:R-:W2:Y:S01]  /*0190*/  LDG.E.U8 R7, desc[UR8][R6.64] ;  /* 0x0000000806077981 */ /* 0x000ea2000c1e1100 */
[----:B------:R-:W-:-:S04]  /*01a0*/  IADD3 R2, P0, PT, R0, UR18, RZ ;  /* 0x0000001200027c10 */ /* 0x000fc8000ff1e0ff */
[----:B------:R-:W-:-:S05]  /*01b0*/  IADD3.X R3, PT, PT, R8, UR19, RZ, P0, !PT ;  /* 0x0000001308037c10 */ /* 0x000fca00087fe4ff */
[----:B--2---:R-:W-:Y:S01]  /*01c0*/  STG.E.U8 desc[UR8][R2.64], R7 ;  /* 0x0000000702007986 */ /* 0x004fe2000c101108 */
[----:B------:R-:W-:Y:S05]  /*01d0*/  EXIT ;  /* 0x000000000000794d */ /* 0x000fea0003800000 */
.L_x_4:
        /* <DEDUP_REMOVED lines=10> */
.L_x_11:


//--------------------- .text.repeat_kv_f64       --------------------------
	.section	.text.repeat_kv_f64,"ax",@progbits
	.align	128
        .global         repeat_kv_f64
        .type           repeat_kv_f64,@function
        .size           repeat_kv_f64,(.L_x_12 - repeat_kv_f64)
        .other          repeat_kv_f64,@"STO_CUDA_ENTRY STV_DEFAULT"
repeat_kv_f64:
.text.repeat_kv_f64:
        /* <DEDUP_REMOVED lines=26> */
.L_x_5:
        /* <DEDUP_REMOVED lines=14> */
.L_x_12:


//--------------------- .text.repeat_kv_f32       --------------------------
	.section	.text.repeat_kv_f32,"ax",@progbits
	.align	128
        .global         repeat_kv_f32
        .type           repeat_kv_f32,@function
        .size           repeat_kv_f32,(.L_x_13 - repeat_kv_f32)
        .other          repeat_kv_f32,@"STO_CUDA_ENTRY STV_DEFAULT"
repeat_kv_f32:
.text.repeat_kv_f32:
        /* <DEDUP_REMOVED lines=26> */
.L_x_6:
        /* <DEDUP_REMOVED lines=14> */
.L_x_13:


//--------------------- .nv.shared.reserved.0     --------------------------
	.section	.nv.shared.reserved.0,"aw",@nobits
	.weak		__nv_reservedSMEM_offset_0_alias
	.size		__nv_reservedSMEM_offset_0_alias, 0, 64
	.other		__nv_reservedSMEM_offset_0_alias,@"STO_CUDA_RESERVED_SHARED STV_DEFAULT"
__nv_reservedSMEM_offset_0_alias:
	.zero		0
	.zero		64


//--------------------- .nv.constant0.repeat_kv_bf16 --------------------------
	.section	.nv.constant0.repeat_kv_bf16,"a",@progbits
	.sectionflags	@""
	.align	4
.nv.constant0.repeat_kv_bf16:
	.zero		944


//--------------------- .nv.constant0.repeat_kv_f16 --------------------------
	.section	.nv.constant0.repeat_kv_f16,"a",@progbits
	.sectionflags	@""
	.align	4
.nv.constant0.repeat_kv_f16:
	.zero		944


//--------------------- .nv.constant0.repeat_kv_i64 --------------------------
	.section	.nv.constant0.repeat_kv_i64,"a",@progbits
	.sectionflags	@""
	.align	4
.nv.constant0.repeat_kv_i64:
	.zero		944


//--------------------- .nv.constant0.repeat_kv_u32 --------------------------
	.section	.nv.constant0.repeat_kv_u32,"a",@progbits
	.sectionflags	@""
	.align	4
.nv.constant0.repeat_kv_u32:
	.zero		944


//--------------------- .nv.constant0.repeat_kv_u8 --------------------------
	.section	.nv.constant0.repeat_kv_u8,"a",@progbits
	.sectionflags	@""
	.align	4
.nv.constant0.repeat_kv_u8:
	.zero		944


//--------------------- .nv.constant0.repeat_kv_f64 --------------------------
	.section	.nv.constant0.repeat_kv_f64,"a",@progbits
	.sectionflags	@""
	.align	4
.nv.constant0.repeat_kv_f64:
	.zero		944


//--------------------- .nv.constant0.repeat_kv_f32 --------------------------
	.section	.nv.constant0.repeat_kv_f32,"a",@progbits
	.sectionflags	@""
	.align	4
.nv.constant0.repeat_kv_f32:
	.zero		944


//--------------------- SYMBOLS --------------------------

	.type		.nv.reservedSmem.offset0,@object
	.size		.nv.reservedSmem.offset0,0x4
